//
// Generated by NVIDIA NVVM Compiler
//
// Compiler Build ID: CL-36424714
// Cuda compilation tools, release 13.0, V13.0.88
// Based on NVVM 20.0.0
//

.version 9.0
.target sm_100
.address_size 64

	// .globl	_Z15spmv_jds_kernel9JDSMatrixPfS0_

.visible .entry _Z15spmv_jds_kernel9JDSMatrixPfS0_(
	.param .align 8 .b8 _Z15spmv_jds_kernel9JDSMatrixPfS0__param_0[48],
	.param .u64 .ptr .align 1 _Z15spmv_jds_kernel9JDSMatrixPfS0__param_1,
	.param .u64 .ptr .align 1 _Z15spmv_jds_kernel9JDSMatrixPfS0__param_2
)
{
	.reg .pred 	%p<26>;
	.reg .b32 	%r<76>;
	.reg .b32 	%f<92>;
	.reg .b64 	%rd<102>;

	ld.param.u32 	%r1, [_Z15spmv_jds_kernel9JDSMatrixPfS0__param_0+8];
	ld.param.u64 	%rd4, [_Z15spmv_jds_kernel9JDSMatrixPfS0__param_0+32];
	ld.param.u32 	%r43, [_Z15spmv_jds_kernel9JDSMatrixPfS0__param_0];
	ld.param.u64 	%rd12, [_Z15spmv_jds_kernel9JDSMatrixPfS0__param_0+40];
	ld.param.u64 	%rd13, [_Z15spmv_jds_kernel9JDSMatrixPfS0__param_0+24];
	ld.param.u64 	%rd14, [_Z15spmv_jds_kernel9JDSMatrixPfS0__param_0+16];
	ld.param.u64 	%rd15, [_Z15spmv_jds_kernel9JDSMatrixPfS0__param_1];
	ld.param.u64 	%rd11, [_Z15spmv_jds_kernel9JDSMatrixPfS0__param_2];
	cvta.to.global.u64 	%rd1, %rd15;
	cvta.to.global.u64 	%rd2, %rd14;
	cvta.to.global.u64 	%rd3, %rd13;
	cvta.to.global.u64 	%rd5, %rd12;
	mov.u32 	%r44, %ctaid.x;
	mov.u32 	%r45, %ntid.x;
	mov.u32 	%r46, %tid.x;
	mad.lo.s32 	%r2, %r44, %r45, %r46;
	setp.ge.u32 	%p1, %r2, %r43;
	@%p1 bra 	$L__BB0_41;
	setp.lt.s32 	%p2, %r1, 1;
	mov.f32 	%f73, 0f00000000;
	@%p2 bra 	$L__BB0_40;
	and.b32  	%r3, %r1, 7;
	setp.lt.u32 	%p3, %r1, 8;
	mov.f32 	%f73, 0f00000000;
	mov.b32 	%r74, 0;
	@%p3 bra 	$L__BB0_21;
	and.b32  	%r74, %r1, 2147483640;
	ld.global.u32 	%r72, [%rd5];
	neg.s32 	%r71, %r74;
	add.s64 	%rd101, %rd5, 16;
	mov.f32 	%f73, 0f00000000;
$L__BB0_4:
	.pragma "nounroll";
	add.s32 	%r9, %r72, %r2;
	ld.global.u32 	%r10, [%rd101+-12];
	setp.ge.s32 	%p4, %r9, %r10;
	@%p4 bra 	$L__BB0_6;
	mul.wide.s32 	%rd16, %r9, 4;
	add.s64 	%rd17, %rd2, %rd16;
	ld.global.u32 	%r48, [%rd17];
	add.s64 	%rd18, %rd3, %rd16;
	ld.global.f32 	%f40, [%rd18];
	mul.wide.s32 	%rd19, %r48, 4;
	add.s64 	%rd20, %rd1, %rd19;
	ld.global.f32 	%f41, [%rd20];
	fma.rn.f32 	%f73, %f40, %f41, %f73;
$L__BB0_6:
	add.s32 	%r11, %r10, %r2;
	ld.global.u32 	%r12, [%rd101+-8];
	setp.ge.s32 	%p5, %r11, %r12;
	@%p5 bra 	$L__BB0_8;
	mul.wide.s32 	%rd21, %r11, 4;
	add.s64 	%rd22, %rd2, %rd21;
	ld.global.u32 	%r49, [%rd22];
	add.s64 	%rd23, %rd3, %rd21;
	ld.global.f32 	%f42, [%rd23];
	mul.wide.s32 	%rd24, %r49, 4;
	add.s64 	%rd25, %rd1, %rd24;
	ld.global.f32 	%f43, [%rd25];
	fma.rn.f32 	%f73, %f42, %f43, %f73;
$L__BB0_8:
	add.s32 	%r13, %r12, %r2;
	ld.global.u32 	%r14, [%rd101+-4];
	setp.ge.s32 	%p6, %r13, %r14;
	@%p6 bra 	$L__BB0_10;
	mul.wide.s32 	%rd26, %r13, 4;
	add.s64 	%rd27, %rd2, %rd26;
	ld.global.u32 	%r50, [%rd27];
	add.s64 	%rd28, %rd3, %rd26;
	ld.global.f32 	%f44, [%rd28];
	mul.wide.s32 	%rd29, %r50, 4;
	add.s64 	%rd30, %rd1, %rd29;
	ld.global.f32 	%f45, [%rd30];
	fma.rn.f32 	%f73, %f44, %f45, %f73;
$L__BB0_10:
	add.s32 	%r15, %r14, %r2;
	ld.global.u32 	%r16, [%rd101];
	setp.ge.s32 	%p7, %r15, %r16;
	@%p7 bra 	$L__BB0_12;
	mul.wide.s32 	%rd31, %r15, 4;
	add.s64 	%rd32, %rd2, %rd31;
	ld.global.u32 	%r51, [%rd32];
	add.s64 	%rd33, %rd3, %rd31;
	ld.global.f32 	%f46, [%rd33];
	mul.wide.s32 	%rd34, %r51, 4;
	add.s64 	%rd35, %rd1, %rd34;
	ld.global.f32 	%f47, [%rd35];
	fma.rn.f32 	%f73, %f46, %f47, %f73;
$L__BB0_12:
	add.s32 	%r17, %r16, %r2;
	ld.global.u32 	%r18, [%rd101+4];
	setp.ge.s32 	%p8, %r17, %r18;
	@%p8 bra 	$L__BB0_14;
	mul.wide.s32 	%rd36, %r17, 4;
	add.s64 	%rd37, %rd2, %rd36;
	ld.global.u32 	%r52, [%rd37];
	add.s64 	%rd38, %rd3, %rd36;
	ld.global.f32 	%f48, [%rd38];
	mul.wide.s32 	%rd39, %r52, 4;
	add.s64 	%rd40, %rd1, %rd39;
	ld.global.f32 	%f49, [%rd40];
	fma.rn.f32 	%f73, %f48, %f49, %f73;
$L__BB0_14:
	add.s32 	%r19, %r18, %r2;
	ld.global.u32 	%r20, [%rd101+8];
	setp.ge.s32 	%p9, %r19, %r20;
	@%p9 bra 	$L__BB0_16;
	mul.wide.s32 	%rd41, %r19, 4;
	add.s64 	%rd42, %rd2, %rd41;
	ld.global.u32 	%r53, [%rd42];
	add.s64 	%rd43, %rd3, %rd41;
	ld.global.f32 	%f50, [%rd43];
	mul.wide.s32 	%rd44, %r53, 4;
	add.s64 	%rd45, %rd1, %rd44;
	ld.global.f32 	%f51, [%rd45];
	fma.rn.f32 	%f73, %f50, %f51, %f73;
$L__BB0_16:
	add.s32 	%r21, %r20, %r2;
	ld.global.u32 	%r22, [%rd101+12];
	setp.ge.s32 	%p10, %r21, %r22;
	@%p10 bra 	$L__BB0_18;
	mul.wide.s32 	%rd46, %r21, 4;
	add.s64 	%rd47, %rd2, %rd46;
	ld.global.u32 	%r54, [%rd47];
	add.s64 	%rd48, %rd3, %rd46;
	ld.global.f32 	%f52, [%rd48];
	mul.wide.s32 	%rd49, %r54, 4;
	add.s64 	%rd50, %rd1, %rd49;
	ld.global.f32 	%f53, [%rd50];
	fma.rn.f32 	%f73, %f52, %f53, %f73;
$L__BB0_18:
	add.s32 	%r23, %r22, %r2;
	ld.global.u32 	%r72, [%rd101+16];
	setp.ge.s32 	%p11, %r23, %r72;
	@%p11 bra 	$L__BB0_20;
	mul.wide.s32 	%rd51, %r23, 4;
	add.s64 	%rd52, %rd2, %rd51;
	ld.global.u32 	%r55, [%rd52];
	add.s64 	%rd53, %rd3, %rd51;
	ld.global.f32 	%f54, [%rd53];
	mul.wide.s32 	%rd54, %r55, 4;
	add.s64 	%rd55, %rd1, %rd54;
	ld.global.f32 	%f55, [%rd55];
	fma.rn.f32 	%f73, %f54, %f55, %f73;
$L__BB0_20:
	add.s32 	%r71, %r71, 8;
	add.s64 	%rd101, %rd101, 32;
	setp.ne.s32 	%p12, %r71, 0;
	@%p12 bra 	$L__BB0_4;
$L__BB0_21:
	setp.eq.s32 	%p13, %r3, 0;
	@%p13 bra 	$L__BB0_40;
	and.b32  	%r27, %r1, 3;
	setp.lt.u32 	%p14, %r3, 4;
	@%p14 bra 	$L__BB0_31;
	mul.wide.u32 	%rd56, %r74, 4;
	add.s64 	%rd9, %rd5, %rd56;
	ld.global.u32 	%r56, [%rd9];
	add.s32 	%r28, %r56, %r2;
	ld.global.u32 	%r29, [%rd9+4];
	setp.ge.s32 	%p15, %r28, %r29;
	@%p15 bra 	$L__BB0_25;
	mul.wide.s32 	%rd57, %r28, 4;
	add.s64 	%rd58, %rd2, %rd57;
	ld.global.u32 	%r57, [%rd58];
	add.s64 	%rd59, %rd3, %rd57;
	ld.global.f32 	%f57, [%rd59];
	mul.wide.s32 	%rd60, %r57, 4;
	add.s64 	%rd61, %rd1, %rd60;
	ld.global.f32 	%f58, [%rd61];
	fma.rn.f32 	%f73, %f57, %f58, %f73;
$L__BB0_25:
	add.s32 	%r30, %r29, %r2;
	ld.global.u32 	%r31, [%rd9+8];
	setp.ge.s32 	%p16, %r30, %r31;
	@%p16 bra 	$L__BB0_27;
	mul.wide.s32 	%rd62, %r30, 4;
	add.s64 	%rd63, %rd2, %rd62;
	ld.global.u32 	%r58, [%rd63];
	add.s64 	%rd64, %rd3, %rd62;
	ld.global.f32 	%f59, [%rd64];
	mul.wide.s32 	%rd65, %r58, 4;
	add.s64 	%rd66, %rd1, %rd65;
	ld.global.f32 	%f60, [%rd66];
	fma.rn.f32 	%f73, %f59, %f60, %f73;
$L__BB0_27:
	add.s32 	%r32, %r31, %r2;
	ld.global.u32 	%r33, [%rd9+12];
	setp.ge.s32 	%p17, %r32, %r33;
	@%p17 bra 	$L__BB0_29;
	mul.wide.s32 	%rd67, %r32, 4;
	add.s64 	%rd68, %rd2, %rd67;
	ld.global.u32 	%r59, [%rd68];
	add.s64 	%rd69, %rd3, %rd67;
	ld.global.f32 	%f61, [%rd69];
	mul.wide.s32 	%rd70, %r59, 4;
	add.s64 	%rd71, %rd1, %rd70;
	ld.global.f32 	%f62, [%rd71];
	fma.rn.f32 	%f73, %f61, %f62, %f73;
$L__BB0_29:
	add.s32 	%r34, %r33, %r2;
	add.s32 	%r74, %r74, 4;
	ld.global.u32 	%r60, [%rd9+16];
	setp.ge.s32 	%p18, %r34, %r60;
	@%p18 bra 	$L__BB0_31;
	mul.wide.s32 	%rd72, %r34, 4;
	add.s64 	%rd73, %rd2, %rd72;
	ld.global.u32 	%r61, [%rd73];
	add.s64 	%rd74, %rd3, %rd72;
	ld.global.f32 	%f63, [%rd74];
	mul.wide.s32 	%rd75, %r61, 4;
	add.s64 	%rd76, %rd1, %rd75;
	ld.global.f32 	%f64, [%rd76];
	fma.rn.f32 	%f73, %f63, %f64, %f73;
$L__BB0_31:
	setp.eq.s32 	%p19, %r27, 0;
	@%p19 bra 	$L__BB0_40;
	setp.eq.s32 	%p20, %r27, 1;
	@%p20 bra 	$L__BB0_37;
	mul.wide.u32 	%rd77, %r74, 4;
	add.s64 	%rd10, %rd5, %rd77;
	ld.global.u32 	%r62, [%rd10];
	add.s32 	%r37, %r62, %r2;
	ld.global.u32 	%r38, [%rd10+4];
	setp.ge.s32 	%p21, %r37, %r38;
	@%p21 bra 	$L__BB0_35;
	mul.wide.s32 	%rd78, %r37, 4;
	add.s64 	%rd79, %rd2, %rd78;
	ld.global.u32 	%r63, [%rd79];
	add.s64 	%rd80, %rd3, %rd78;
	ld.global.f32 	%f66, [%rd80];
	mul.wide.s32 	%rd81, %r63, 4;
	add.s64 	%rd82, %rd1, %rd81;
	ld.global.f32 	%f67, [%rd82];
	fma.rn.f32 	%f73, %f66, %f67, %f73;
$L__BB0_35:
	add.s32 	%r39, %r38, %r2;
	add.s32 	%r74, %r74, 2;
	ld.global.u32 	%r64, [%rd10+8];
	setp.ge.s32 	%p22, %r39, %r64;
	@%p22 bra 	$L__BB0_37;
	mul.wide.s32 	%rd83, %r39, 4;
	add.s64 	%rd84, %rd2, %rd83;
	ld.global.u32 	%r65, [%rd84];
	add.s64 	%rd85, %rd3, %rd83;
	ld.global.f32 	%f68, [%rd85];
	mul.wide.s32 	%rd86, %r65, 4;
	add.s64 	%rd87, %rd1, %rd86;
	ld.global.f32 	%f69, [%rd87];
	fma.rn.f32 	%f73, %f68, %f69, %f73;
$L__BB0_37:
	and.b32  	%r66, %r1, 1;
	setp.eq.b32 	%p23, %r66, 1;
	not.pred 	%p24, %p23;
	@%p24 bra 	$L__BB0_40;
	mul.wide.u32 	%rd88, %r74, 4;
	add.s64 	%rd89, %rd5, %rd88;
	ld.global.u32 	%r67, [%rd89];
	add.s32 	%r42, %r67, %r2;
	ld.global.u32 	%r68, [%rd89+4];
	setp.ge.s32 	%p25, %r42, %r68;
	@%p25 bra 	$L__BB0_40;
	mul.wide.s32 	%rd90, %r42, 4;
	add.s64 	%rd91, %rd2, %rd90;
	ld.global.u32 	%r69, [%rd91];
	add.s64 	%rd92, %rd3, %rd90;
	ld.global.f32 	%f70, [%rd92];
	mul.wide.s32 	%rd93, %r69, 4;
	add.s64 	%rd94, %rd1, %rd93;
	ld.global.f32 	%f71, [%rd94];
	fma.rn.f32 	%f73, %f70, %f71, %f73;
$L__BB0_40:
	cvta.to.global.u64 	%rd95, %rd4;
	mul.wide.u32 	%rd96, %r2, 4;
	add.s64 	%rd97, %rd95, %rd96;
	ld.global.u32 	%r70, [%rd97];
	cvta.to.global.u64 	%rd98, %rd11;
	mul.wide.s32 	%rd99, %r70, 4;
	add.s64 	%rd100, %rd98, %rd99;
	st.global.f32 	[%rd100], %f73;
$L__BB0_41:
	ret;

}


// ===== COMPILED SASS (sm_100) =====

	.target	sm_100

	.elftype	@"ET_EXEC"


//--------------------- .note.nv.tkinfo           --------------------------
	.section	.note.nv.tkinfo,"",@"SHT_NOTE"
	.sectionflags	@"SHF_NOTE_NV_TKINFO"
	.tkinfo
        /*0018*/ 	.word	0x00000002
        /*0030*/ 	.string	""
        /*0030*/ 	.string	"ptxas"
        /*0030*/ 	.string	"Cuda compilation tools, release 13.0, V13.0.88"
        /*0030*/ 	.string	"Build cuda_13.0.r13.0/compiler.36424714_0"
        /*0030*/ 	.string	"-arch sm_100 -m 64 "



//--------------------- .note.nv.cuinfo           --------------------------
	.section	.note.nv.cuinfo,"",@"SHT_NOTE"
	.sectionflags	@"SHF_NOTE_NV_CUINFO"
        /*0018*/ 	.short	0x0002
        /*001a*/ 	.short	0x0064
        /*001c*/ 	.short	0x0082
	.zero		2


//--------------------- .nv.info                  --------------------------
	.section	.nv.info,"",@"SHT_CUDA_INFO"
	.align	4


	//----- nvinfo : EIATTR_REGCOUNT
	.align		4
        /*0000*/ 	.byte	0x04, 0x2f
        /*0002*/ 	.short	(.L_1 - .L_0)
	.align		4
.L_0:
        /*0004*/ 	.word	index@(_Z15spmv_jds_kernel9JDSMatrixPfS0_)
        /*0008*/ 	.word	0x00000020


	//----- nvinfo : EIATTR_FRAME_SIZE
	.align		4
.L_1:
        /*000c*/ 	.byte	0x04, 0x11
        /*000e*/ 	.short	(.L_3 - .L_2)
	.align		4
.L_2:
        /*0010*/ 	.word	index@(_Z15spmv_jds_kernel9JDSMatrixPfS0_)
        /*0014*/ 	.word	0x00000000


	//----- nvinfo : EIATTR_MIN_STACK_SIZE
	.align		4
.L_3:
        /*0018*/ 	.byte	0x04, 0x12
        /*001a*/ 	.short	(.L_5 - .L_4)
	.align		4
.L_4:
        /*001c*/ 	.word	index@(_Z15spmv_jds_kernel9JDSMatrixPfS0_)
        /*0020*/ 	.word	0x00000000
.L_5:


//--------------------- .nv.compat                --------------------------
	.section	.nv.compat,"",@"SHT_CUDA_COMPAT_INFO"
	.align	4
        /*0000*/ 	.byte	0x02, 0x09, 0x00, 0x00, 0x02, 0x02, 0x01, 0x00, 0x02, 0x05, 0x05, 0x00, 0x03, 0x07, 0x01, 0x01
        /*0010*/ 	.byte	0x02, 0x03, 0x00, 0x00, 0x02, 0x06, 0x01, 0x00, 0x04, 0x0b, 0x08, 0x00, 0x09, 0x00, 0x00, 0x00
        /*0020*/ 	.byte	0x00, 0x00, 0x00, 0x00


//--------------------- .nv.info._Z15spmv_jds_kernel9JDSMatrixPfS0_ --------------------------
	.section	.nv.info._Z15spmv_jds_kernel9JDSMatrixPfS0_,"",@"SHT_CUDA_INFO"
	.sectionflags	@""
	.align	4


	//----- nvinfo : EIATTR_CUDA_API_VERSION
	.align		4
        /*0000*/ 	.byte	0x04, 0x37
        /*0002*/ 	.short	(.L_7 - .L_6)
.L_6:
        /*0004*/ 	.word	0x00000082


	//----- nvinfo : EIATTR_KPARAM_INFO
	.align		4
.L_7:
        /*0008*/ 	.byte	0x04, 0x17
        /*000a*/ 	.short	(.L_9 - .L_8)
.L_8:
        /*000c*/ 	.word	0x00000000
        /*0010*/ 	.short	0x0002
        /*0012*/ 	.short	0x0038
        /*0014*/ 	.byte	0x00, 0xf5, 0x21, 0x00


	//----- nvinfo : EIATTR_KPARAM_INFO
	.align		4
.L_9:
        /*0018*/ 	.byte	0x04, 0x17
        /*001a*/ 	.short	(.L_11 - .L_10)
.L_10:
        /*001c*/ 	.word	0x00000000
        /*0020*/ 	.short	0x0001
        /*0022*/ 	.short	0x0030
        /*0024*/ 	.byte	0x00, 0xf5, 0x21, 0x00


	//----- nvinfo : EIATTR_KPARAM_INFO
	.align		4
.L_11:
        /*0028*/ 	.byte	0x04, 0x17
        /*002a*/ 	.short	(.L_13 - .L_12)
.L_12:
        /*002c*/ 	.word	0x00000000
        /*0030*/ 	.short	0x0000
        /*0032*/ 	.short	0x0000
        /*0034*/ 	.byte	0x00, 0xf0, 0xc1, 0x00


	//----- nvinfo : EIATTR_SPARSE_MMA_MASK
	.align		4
.L_13:
        /*0038*/ 	.byte	0x03, 0x50
        /*003a*/ 	.short	0x0000


	//----- nvinfo : EIATTR_MAXREG_COUNT
	.align		4
        /*003c*/ 	.byte	0x03, 0x1b
        /*003e*/ 	.short	0x00ff


	//----- nvinfo : EIATTR_MERCURY_ISA_VERSION
	.align		4
        /*0040*/ 	.byte	0x03, 0x5f
        /*0042*/ 	.short	0x0101


	//----- nvinfo : EIATTR_VRC_CTA_INIT_COUNT
	.align		4
        /*0044*/ 	.byte	0x02, 0x4a
	.zero		1
	.zero		1


	//----- nvinfo : EIATTR_EXIT_INSTR_OFFSETS
	.align		4
        /*0048*/ 	.byte	0x04, 0x1c
        /*004a*/ 	.short	(.L_15 - .L_14)


	//   ....[0]....
.L_14:
        /*004c*/ 	.word	0x00000070


	//   ....[1]....
        /*0050*/ 	.word	0x00001020


	//----- nvinfo : EIATTR_CBANK_PARAM_SIZE
	.align		4
.L_15:
        /*0054*/ 	.byte	0x03, 0x19
        /*0056*/ 	.short	0x0040


	//----- nvinfo : EIATTR_PARAM_CBANK
	.align		4
        /*0058*/ 	.byte	0x04, 0x0a
        /*005a*/ 	.short	(.L_17 - .L_16)
	.align		4
.L_16:
        /*005c*/ 	.word	index@(.nv.constant0._Z15spmv_jds_kernel9JDSMatrixPfS0_)
        /*0060*/ 	.short	0x0380
        /*0062*/ 	.short	0x0040


	//----- nvinfo : EIATTR_SW_WAR
	.align		4
.L_17:
        /*0064*/ 	.byte	0x04, 0x36
        /*0066*/ 	.short	(.L_19 - .L_18)
.L_18:
        /*0068*/ 	.word	0x00000008
.L_19:


//--------------------- .nv.callgraph             --------------------------
	.section	.nv.callgraph,"",@"SHT_CUDA_CALLGRAPH"
	.align	4
	.sectionentsize	8
	.align		4
        /*0000*/ 	.word	0x00000000
	.align		4
        /*0004*/ 	.word	0xffffffff
	.align		4
        /*0008*/ 	.word	0x00000000
	.align		4
        /*000c*/ 	.word	0xfffffffe
	.align		4
        /*0010*/ 	.word	0x00000000
	.align		4
        /*0014*/ 	.word	0xfffffffd
	.align		4
        /*0018*/ 	.word	0x00000000
	.align		4
        /*001c*/ 	.word	0xfffffffc


//--------------------- .text._Z15spmv_jds_kernel9JDSMatrixPfS0_ --------------------------
	.section	.text._Z15spmv_jds_kernel9JDSMatrixPfS0_,"ax",@progbits
	.align	128
        .global         _Z15spmv_jds_kernel9JDSMatrixPfS0_
        .type           _Z15spmv_jds_kernel9JDSMatrixPfS0_,@function
        .size           _Z15spmv_jds_kernel9JDSMatrixPfS0_,(.L_x_6 - _Z15spmv_jds_kernel9JDSMatrixPfS0_)
        .other          _Z15spmv_jds_kernel9JDSMatrixPfS0_,@"STO_CUDA_ENTRY STV_DEFAULT"
_Z15spmv_jds_kernel9JDSMatrixPfS0_:
.text._Z15spmv_jds_kernel9JDSMatrixPfS0_:
[----:B------:R-:W-:Y:S01]  /*0000*/  LDC R1, c[0x0][0x37c] ;  /* 0x0000df00ff017b82 */ /* 0x000fe20000000800 */
[----:B------:R-:W0:Y:S07]  /*0010*/  S2R R3, SR_TID.X ;  /* 0x0000000000037919 */ /* 0x000e2e0000002100 */
[----:B------:R-:W0:Y:S01]  /*0020*/  S2UR UR4, SR_CTAID.X ;  /* 0x00000000000479c3 */ /* 0x000e220000002500 */
[----:B------:R-:W1:Y:S07]  /*0030*/  LDCU UR5, c[0x0][0x380] ;  /* 0x00007000ff0577ac */ /* 0x000e6e0008000800 */
[----:B------:R-:W0:Y:S02]  /*0040*/  LDC R0, c[0x0][0x360] ;  /* 0x0000d800ff007b82 */ /* 0x000e240000000800 */
[----:B0-----:R-:W-:-:S05]  /*0050*/  IMAD R0, R0, UR4, R3 ;  /* 0x0000000400007c24 */ /* 0x001fca000f8e0203 */
[----:B-1----:R-:W-:-:S13]  /*0060*/  ISETP.GE.U32.AND P0, PT, R0, UR5, PT ;  /* 0x0000000500007c0c */ /* 0x002fda000bf06070 */
[----:B------:R-:W-:Y:S05]  /*0070*/  @P0 EXIT ;  /* 0x000000000000094d */ /* 0x000fea0003800000 */
[----:B------:R-:W0:Y:S01]  /*0080*/  LDCU UR4, c[0x0][0x388] ;  /* 0x00007100ff0477ac */ /* 0x000e220008000800 */
[----:B------:R-:W-:Y:S01]  /*0090*/  HFMA2 R2, -RZ, RZ, 0, 0 ;  /* 0x00000000ff027431 */ /* 0x000fe200000001ff */
[----:B------:R-:W1:Y:S01]  /*00a0*/  LDCU.64 UR10, c[0x0][0x358] ;  /* 0x00006b00ff0a77ac */ /* 0x000e620008000a00 */
[----:B0-----:R-:W-:-:S09]  /*00b0*/  UISETP.GE.AND UP0, UPT, UR4, 0x1, UPT ;  /* 0x000000010400788c */ /* 0x001fd2000bf06270 */
[----:B-1----:R-:W-:Y:S05]  /*00c0*/  BRA.U !UP0, `(.L_x_0) ;  /* 0x0000000d08bc7547 */ /* 0x002fea000b800000 */
[----:B------:R-:W-:Y:S01]  /*00d0*/  UISETP.GE.U32.AND UP1, UPT, UR4, 0x8, UPT ;  /* 0x000000080400788c */ /* 0x000fe2000bf26070 */
[----:B------:R-:W-:Y:S01]  /*00e0*/  CS2R R2, SRZ ;  /* 0x0000000000027805 */ /* 0x000fe2000001ff00 */
[----:B------:R-:W-:-:S04]  /*00f0*/  ULOP3.LUT UR8, UR4, 0x7, URZ, 0xc0, !UPT ;  /* 0x0000000704087892 */ /* 0x000fc8000f8ec0ff */
[----:B------:R-:W-:-:S03]  /*0100*/  UISETP.NE.AND UP0, UPT, UR8, URZ, UPT ;  /* 0x000000ff0800728c */ /* 0x000fc6000bf05270 */
[----:B------:R-:W-:Y:S08]  /*0110*/  BRA.U !UP1, `(.L_x_1) ;  /* 0x0000000509e07547 */ /* 0x000ff0000b800000 */
[----:B------:R-:W0:Y:S01]  /*0120*/  LDC.64 R4, c[0x0][0x3a8] ;  /* 0x0000ea00ff047b82 */ /* 0x000e220000000a00 */
[----:B------:R-:W1:Y:S01]  /*0130*/  LDCU.64 UR6, c[0x0][0x3a8] ;  /* 0x00007500ff0677ac */ /* 0x000e620008000a00 */
[----:B0-----:R0:W5:Y:S01]  /*0140*/  LDG.E R5, desc[UR10][R4.64] ;  /* 0x0000000a04057981 */ /* 0x001162000c1e1900 */
[----:B-1----:R-:W-:Y:S01]  /*0150*/  UIADD3 UR5, UP1, UPT, UR6, 0x10, URZ ;  /* 0x0000001006057890 */ /* 0x002fe2000ff3e0ff */
[----:B------:R-:W-:Y:S01]  /*0160*/  HFMA2 R2, -RZ, RZ, 0, 0 ;  /* 0x00000000ff027431 */ /* 0x000fe200000001ff */
[----:B------:R-:W-:Y:S02]  /*0170*/  ULOP3.LUT UR4, UR4, 0x7ffffff8, URZ, 0xc0, !UPT ;  /* 0x7ffffff804047892 */ /* 0x000fe4000f8ec0ff */
[----:B------:R-:W-:Y:S02]  /*0180*/  UIADD3.X UR6, UPT, UPT, URZ, UR7, URZ, UP1, !UPT ;  /* 0x00000007ff067290 */ /* 0x000fe40008ffe4ff */
[----:B------:R-:W-:Y:S01]  /*0190*/  MOV R12, UR5 ;  /* 0x00000005000c7c02 */ /* 0x000fe20008000f00 */
[----:B------:R-:W-:-:S02]  /*01a0*/  UIADD3 UR7, UPT, UPT, -UR4, URZ, URZ ;  /* 0x000000ff04077290 */ /* 0x000fc4000fffe1ff */
[----:B------:R-:W-:Y:S02]  /*01b0*/  MOV R3, UR4 ;  /* 0x0000000400037c02 */ /* 0x000fe40008000f00 */
[----:B0-----:R-:W-:-:S08]  /*01c0*/  MOV R13, UR6 ;  /* 0x00000006000d7c02 */ /* 0x001fd00008000f00 */
.L_x_2:
[----:B------:R-:W2:Y:S01]  /*01d0*/  LDG.E R9, desc[UR10][R12.64+-0xc] ;  /* 0xfffff40a0c097981 */ /* 0x000ea2000c1e1900 */
[----:B------:R-:W0:Y:S01]  /*01e0*/  LDC.64 R14, c[0x0][0x390] ;  /* 0x0000e400ff0e7b82 */ /* 0x000e220000000a00 */
[----:B-----5:R-:W-:Y:S02]  /*01f0*/  IADD3 R17, PT, PT, R0, R5, RZ ;  /* 0x0000000500117210 */ /* 0x020fe40007ffe0ff */
[----:B------:R-:W3:Y:S04]  /*0200*/  LDG.E R7, desc[UR10][R12.64+-0x8] ;  /* 0xfffff80a0c077981 */ /* 0x000ee8000c1e1900 */
[----:B------:R-:W4:Y:S01]  /*0210*/  LDG.E R10, desc[UR10][R12.64+-0x4] ;  /* 0xfffffc0a0c0a7981 */ /* 0x000f22000c1e1900 */
[----:B------:R-:W1:Y:S03]  /*0220*/  LDC.64 R26, c[0x0][0x398] ;  /* 0x0000e600ff1a7b82 */ /* 0x000e660000000a00 */
[----:B------:R-:W4:Y:S04]  /*0230*/  LDG.E R25, desc[UR10][R12.64] ;  /* 0x0000000a0c197981 */ /* 0x000f28000c1e1900 */
[----:B------:R-:W4:Y:S01]  /*0240*/  LDG.E R11, desc[UR10][R12.64+0x4] ;  /* 0x0000040a0c0b7981 */ /* 0x000f22000c1e1900 */
[----:B------:R-:W3:Y:S03]  /*0250*/  LDC.64 R22, c[0x0][0x390] ;  /* 0x0000e400ff167b82 */ /* 0x000ee60000000a00 */
[----:B------:R-:W4:Y:S04]  /*0260*/  LDG.E R21, desc[UR10][R12.64+0x8] ;  /* 0x0000080a0c157981 */ /* 0x000f28000c1e1900 */
[----:B------:R-:W4:Y:S01]  /*0270*/  LDG.E R6, desc[UR10][R12.64+0xc] ;  /* 0x00000c0a0c067981 */ /* 0x000f22000c1e1900 */
[----:B------:R-:W4:Y:S08]  /*0280*/  LDC.64 R18, c[0x0][0x390] ;  /* 0x0000e400ff127b82 */ /* 0x000f300000000a00 */
[----:B------:R-:W4:Y:S01]  /*0290*/  LDC.64 R28, c[0x0][0x390] ;  /* 0x0000e400ff1c7b82 */ /* 0x000f220000000a00 */
[----:B--2---:R-:W-:-:S13]  /*02a0*/  ISETP.GE.AND P6, PT, R17, R9, PT ;  /* 0x000000091100720c */ /* 0x004fda0003fc6270 */
[C---:B0-----:R-:W-:Y:S01]  /*02b0*/  @!P6 IMAD.WIDE R14, R17.reuse, 0x4, R14 ;  /* 0x00000004110ee825 */ /* 0x041fe200078e020e */
[----:B------:R-:W0:Y:S05]  /*02c0*/  @!P6 LDC.64 R4, c[0x0][0x3b0] ;  /* 0x0000ec00ff04eb82 */ /* 0x000e2a0000000a00 */
[----:B------:R2:W0:Y:S01]  /*02d0*/  @!P6 LDG.E R15, desc[UR10][R14.64] ;  /* 0x0000000a0e0fe981 */ /* 0x000422000c1e1900 */
[----:B-1----:R-:W-:Y:S01]  /*02e0*/  @!P6 IMAD.WIDE R26, R17, 0x4, R26 ;  /* 0x00000004111ae825 */ /* 0x002fe200078e021a */
[----:B--2---:R-:W-:Y:S02]  /*02f0*/  IADD3 R14, PT, PT, R0, R9, RZ ;  /* 0x00000009000e7210 */ /* 0x004fe40007ffe0ff */
[----:B------:R-:W1:Y:S02]  /*0300*/  LDC.64 R8, c[0x0][0x390] ;  /* 0x0000e400ff087b82 */ /* 0x000e640000000a00 */
[----:B---3--:R-:W-:-:S02]  /*0310*/  ISETP.GE.AND P0, PT, R14, R7, PT ;  /* 0x000000070e00720c */ /* 0x008fc40003f06270 */
[----:B------:R-:W-:-:S11]  /*0320*/  IADD3 R7, PT, PT, R0, R7, RZ ;  /* 0x0000000700077210 */ /* 0x000fd60007ffe0ff */
[----:B------:R-:W-:-:S06]  /*0330*/  @!P0 IMAD.WIDE R22, R14, 0x4, R22 ;  /* 0x000000040e168825 */ /* 0x000fcc00078e0216 */
[----:B------:R-:W2:Y:S01]  /*0340*/  @!P0 LDG.E R23, desc[UR10][R22.64] ;  /* 0x0000000a16178981 */ /* 0x000ea2000c1e1900 */
[-C--:B----4-:R-:W-:Y:S02]  /*0350*/  ISETP.GE.AND P1, PT, R7, R10.reuse, PT ;  /* 0x0000000a0700720c */ /* 0x090fe40003f26270 */
[----:B------:R-:W-:-:S11]  /*0360*/  IADD3 R10, PT, PT, R0, R10, RZ ;  /* 0x0000000a000a7210 */ /* 0x000fd60007ffe0ff */
[----:B------:R-:W-:Y:S01]  /*0370*/  @!P1 IMAD.WIDE R18, R7, 0x4, R18 ;  /* 0x0000000407129825 */ /* 0x000fe200078e0212 */
[-C--:B------:R-:W-:Y:S02]  /*0380*/  ISETP.GE.AND P2, PT, R10, R25.reuse, PT ;  /* 0x000000190a00720c */ /* 0x080fe40003f46270 */
[----:B------:R-:W-:Y:S02]  /*0390*/  IADD3 R20, PT, PT, R0, R25, RZ ;  /* 0x0000001900147210 */ /* 0x000fe40007ffe0ff */
[----:B------:R-:W3:Y:S09]  /*03a0*/  LDC.64 R24, c[0x0][0x390] ;  /* 0x0000e400ff187b82 */ /* 0x000ef20000000a00 */
[----:B-1----:R-:W-:-:S04]  /*03b0*/  @!P2 IMAD.WIDE R8, R10, 0x4, R8 ;  /* 0x000000040a08a825 */ /* 0x002fc800078e0208 */
[----:B0-----:R-:W-:Y:S02]  /*03c0*/  @!P6 IMAD.WIDE R16, R15, 0x4, R4 ;  /* 0x000000040f10e825 */ /* 0x001fe400078e0204 */
[----:B------:R0:W4:Y:S04]  /*03d0*/  @!P6 LDG.E R4, desc[UR10][R26.64] ;  /* 0x0000000a1a04e981 */ /* 0x000128000c1e1900 */
[----:B------:R-:W4:Y:S04]  /*03e0*/  @!P6 LDG.E R16, desc[UR10][R16.64] ;  /* 0x0000000a1010e981 */ /* 0x000f28000c1e1900 */
[----:B------:R-:W2:Y:S01]  /*03f0*/  LDG.E R5, desc[UR10][R12.64+0x10] ;  /* 0x0000100a0c057981 */ /* 0x000ea2000c1e1900 */
[CC--:B------:R-:W-:Y:S01]  /*0400*/  ISETP.GE.AND P3, PT, R20.reuse, R11.reuse, PT ;  /* 0x0000000b1400720c */ /* 0x0c0fe20003f66270 */
[----:B0-----:R-:W0:Y:S02]  /*0410*/  LDC.64 R26, c[0x0][0x390] ;  /* 0x0000e400ff1a7b82 */ /* 0x001e240000000a00 */
[----:B------:R-:W2:Y:S04]  /*0420*/  @!P1 LDG.E R15, desc[UR10][R18.64] ;  /* 0x0000000a120f9981 */ /* 0x000ea8000c1e1900 */
[----:B------:R1:W2:Y:S06]  /*0430*/  @!P2 LDG.E R17, desc[UR10][R8.64] ;  /* 0x0000000a0811a981 */ /* 0x0002ac000c1e1900 */
[----:B------:R-:W-:Y:S01]  /*0440*/  @!P3 IMAD.WIDE R28, R20, 0x4, R28 ;  /* 0x00000004141cb825 */ /* 0x000fe200078e021c */
[----:B------:R-:W-:Y:S01]  /*0450*/  IADD3 R11, PT, PT, R0, R11, RZ ;  /* 0x0000000b000b7210 */ /* 0x000fe20007ffe0ff */
[----:B-1----:R-:W1:Y:S04]  /*0460*/  LDC.64 R8, c[0x0][0x390] ;  /* 0x0000e400ff087b82 */ /* 0x002e680000000a00 */
[----:B------:R-:W2:Y:S01]  /*0470*/  @!P3 LDG.E R29, desc[UR10][R28.64] ;  /* 0x0000000a1c1db981 */ /* 0x000ea2000c1e1900 */
[----:B------:R-:W-:-:S02]  /*0480*/  ISETP.GE.AND P4, PT, R11, R21, PT ;  /* 0x000000150b00720c */ /* 0x000fc40003f86270 */
[----:B------:R-:W-:-:S04]  /*0490*/  IADD3 R21, PT, PT, R0, R21, RZ ;  /* 0x0000001500157210 */ /* 0x000fc80007ffe0ff */
[----:B------:R-:W-:-:S07]  /*04a0*/  ISETP.GE.AND P5, PT, R21, R6, PT ;  /* 0x000000061500720c */ /* 0x000fce0003fa6270 */
[----:B0-----:R-:W-:Y:S01]  /*04b0*/  @!P4 IMAD.WIDE R26, R11, 0x4, R26 ;  /* 0x000000040b1ac825 */ /* 0x001fe200078e021a */
[----:B------:R-:W-:-:S04]  /*04c0*/  IADD3 R6, PT, PT, R0, R6, RZ ;  /* 0x0000000600067210 */ /* 0x000fc80007ffe0ff */
[----:B------:R0:W2:Y:S01]  /*04d0*/  @!P4 LDG.E R18, desc[UR10][R26.64] ;  /* 0x0000000a1a12c981 */ /* 0x0000a2000c1e1900 */
[----:B---3--:R-:W-:-:S05]  /*04e0*/  @!P5 IMAD.WIDE R24, R21, 0x4, R24 ;  /* 0x000000041518d825 */ /* 0x008fca00078e0218 */
[----:B------:R3:W2:Y:S01]  /*04f0*/  @!P5 LDG.E R19, desc[UR10][R24.64] ;  /* 0x0000000a1813d981 */ /* 0x0006a2000c1e1900 */
[----:B0-----:R-:W0:Y:S08]  /*0500*/  LDC.64 R26, c[0x0][0x398] ;  /* 0x0000e600ff1a7b82 */ /* 0x001e300000000a00 */
[----:B---3--:R-:W3:Y:S01]  /*0510*/  LDC.64 R24, c[0x0][0x398] ;  /* 0x0000e600ff187b82 */ /* 0x008ee20000000a00 */
[----:B0-----:R-:W-:-:S06]  /*0520*/  @!P0 IMAD.WIDE R26, R14, 0x4, R26 ;  /* 0x000000040e1a8825 */ /* 0x001fcc00078e021a */
[----:B------:R-:W2:Y:S01]  /*0530*/  @!P0 LDG.E R27, desc[UR10][R26.64] ;  /* 0x0000000a1a1b8981 */ /* 0x000ea2000c1e1900 */
[----:B---3--:R-:W-:-:S06]  /*0540*/  @!P1 IMAD.WIDE R24, R7, 0x4, R24 ;  /* 0x0000000407189825 */ /* 0x008fcc00078e0218 */
[----:B------:R-:W3:Y:S01]  /*0550*/  @!P1 LDG.E R25, desc[UR10][R24.64] ;  /* 0x0000000a18199981 */ /* 0x000ee2000c1e1900 */
[----:B----4-:R-:W-:Y:S01]  /*0560*/  @!P6 FFMA R2, R4, R16, R2 ;  /* 0x000000100402e223 */ /* 0x010fe20000000002 */
[----:B--2---:R-:W-:-:S13]  /*0570*/  ISETP.GE.AND P6, PT, R6, R5, PT ;  /* 0x000000050600720c */ /* 0x004fda0003fc6270 */
[----:B-1----:R-:W-:-:S05]  /*0580*/  @!P6 IMAD.WIDE R8, R6, 0x4, R8 ;  /* 0x000000040608e825 */ /* 0x002fca00078e0208 */
[----:B------:R0:W2:Y:S02]  /*0590*/  @!P6 LDG.E R4, desc[UR10][R8.64] ;  /* 0x0000000a0804e981 */ /* 0x0000a4000c1e1900 */
[----:B0-----:R-:W0:Y:S02]  /*05a0*/  @!P0 LDC.64 R8, c[0x0][0x3b0] ;  /* 0x0000ec00ff088b82 */ /* 0x001e240000000a00 */
[----:B0-----:R-:W-:-:S06]  /*05b0*/  @!P0 IMAD.WIDE R8, R23, 0x4, R8 ;  /* 0x0000000417088825 */ /* 0x001fcc00078e0208 */
[----:B------:R-:W0:Y:S01]  /*05c0*/  @!P1 LDC.64 R22, c[0x0][0x3b0] ;  /* 0x0000ec00ff169b82 */ /* 0x000e220000000a00 */
[----:B------:R1:W4:Y:S07]  /*05d0*/  @!P0 LDG.E R7, desc[UR10][R8.64] ;  /* 0x0000000a08078981 */ /* 0x00032e000c1e1900 */
[----:B-1----:R-:W1:Y:S01]  /*05e0*/  LDC.64 R8, c[0x0][0x398] ;  /* 0x0000e600ff087b82 */ /* 0x002e620000000a00 */
[----:B0-----:R-:W-:-:S07]  /*05f0*/  @!P1 IMAD.WIDE R22, R15, 0x4, R22 ;  /* 0x000000040f169825 */ /* 0x001fce00078e0216 */
[----:B------:R-:W0:Y:S01]  /*0600*/  @!P2 LDC.64 R14, c[0x0][0x3b0] ;  /* 0x0000ec00ff0eab82 */ /* 0x000e220000000a00 */
[----:B------:R-:W3:Y:S01]  /*0610*/  @!P1 LDG.E R22, desc[UR10][R22.64] ;  /* 0x0000000a16169981 */ /* 0x000ee2000c1e1900 */
[----:B-1----:R-:W-:-:S05]  /*0620*/  @!P2 IMAD.WIDE R8, R10, 0x4, R8 ;  /* 0x000000040a08a825 */ /* 0x002fca00078e0208 */
[----:B------:R1:W3:Y:S01]  /*0630*/  @!P2 LDG.E R23, desc[UR10][R8.64] ;  /* 0x0000000a0817a981 */ /* 0x0002e2000c1e1900 */
[----:B0-----:R-:W-:Y:S01]  /*0640*/  @!P2 IMAD.WIDE R14, R17, 0x4, R14 ;  /* 0x00000004110ea825 */ /* 0x001fe200078e020e */
[----:B-1----:R-:W0:Y:S04]  /*0650*/  @!P3 LDC.64 R8, c[0x0][0x3b0] ;  /* 0x0000ec00ff08bb82 */ /* 0x002e280000000a00 */
[----:B------:R1:W3:Y:S04]  /*0660*/  @!P2 LDG.E R10, desc[UR10][R14.64] ;  /* 0x0000000a0e0aa981 */ /* 0x0002e8000c1e1900 */
[----:B------:R-:W0:Y:S08]  /*0670*/  LDC.64 R16, c[0x0][0x398] ;  /* 0x0000e600ff107b82 */ /* 0x000e300000000a00 */
[----:B-1----:R-:W1:Y:S01]  /*0680*/  LDC.64 R14, c[0x0][0x398] ;  /* 0x0000e600ff0e7b82 */ /* 0x002e620000000a00 */
[----:B0-----:R-:W-:-:S07]  /*0690*/  @!P3 IMAD.WIDE R8, R29, 0x4, R8 ;  /* 0x000000041d08b825 */ /* 0x001fce00078e0208 */
[----:B------:R-:W0:Y:S01]  /*06a0*/  @!P4 LDC.64 R28, c[0x0][0x3b0] ;  /* 0x0000ec00ff1ccb82 */ /* 0x000e220000000a00 */
[----:B------:R-:W3:Y:S01]  /*06b0*/  @!P3 LDG.E R8, desc[UR10][R8.64] ;  /* 0x0000000a0808b981 */ /* 0x000ee2000c1e1900 */
[----:B------:R-:W-:-:S04]  /*06c0*/  @!P3 IMAD.WIDE R16, R20, 0x4, R16 ;  /* 0x000000041410b825 */ /* 0x000fc800078e0210 */
[----:B-1----:R-:W-:Y:S02]  /*06d0*/  @!P4 IMAD.WIDE R14, R11, 0x4, R14 ;  /* 0x000000040b0ec825 */ /* 0x002fe400078e020e */
[----:B------:R1:W3:Y:S04]  /*06e0*/  @!P3 LDG.E R11, desc[UR10][R16.64] ;  /* 0x0000000a100bb981 */ /* 0x0002e8000c1e1900 */
[----:B------:R1:W3:Y:S02]  /*06f0*/  @!P4 LDG.E R9, desc[UR10][R14.64] ;  /* 0x0000000a0e09c981 */ /* 0x0002e4000c1e1900 */
[----:B-1----:R-:W1:Y:S08]  /*0700*/  @!P5 LDC.64 R16, c[0x0][0x3b0] ;  /* 0x0000ec00ff10db82 */ /* 0x002e700000000a00 */
[----:B------:R-:W2:Y:S01]  /*0710*/  LDC.64 R14, c[0x0][0x398] ;  /* 0x0000e600ff0e7b82 */ /* 0x000ea20000000a00 */
[----:B0-----:R-:W-:-:S05]  /*0720*/  @!P4 IMAD.WIDE R28, R18, 0x4, R28 ;  /* 0x00000004121cc825 */ /* 0x001fca00078e021c */
[----:B------:R-:W3:Y:S01]  /*0730*/  @!P4 LDG.E R24, desc[UR10][R28.64] ;  /* 0x0000000a1c18c981 */ /* 0x000ee2000c1e1900 */
[----:B-1----:R-:W-:Y:S02]  /*0740*/  @!P5 IMAD.WIDE R16, R19, 0x4, R16 ;  /* 0x000000041310d825 */ /* 0x002fe400078e0210 */
[----:B------:R-:W0:Y:S04]  /*0750*/  @!P6 LDC.64 R18, c[0x0][0x3b0] ;  /* 0x0000ec00ff12eb82 */ /* 0x000e280000000a00 */
[----:B------:R-:W3:Y:S01]  /*0760*/  @!P5 LDG.E R17, desc[UR10][R16.64] ;  /* 0x0000000a1011d981 */ /* 0x000ee2000c1e1900 */
[----:B--2---:R-:W-:-:S03]  /*0770*/  @!P5 IMAD.WIDE R14, R21, 0x4, R14 ;  /* 0x00000004150ed825 */ /* 0x004fc600078e020e */
[----:B------:R-:W1:Y:S02]  /*0780*/  LDC.64 R20, c[0x0][0x398] ;  /* 0x0000e600ff147b82 */ /* 0x000e640000000a00 */
[----:B------:R-:W2:Y:S01]  /*0790*/  @!P5 LDG.E R26, desc[UR10][R14.64] ;  /* 0x0000000a0e1ad981 */ /* 0x000ea2000c1e1900 */
[----:B-1----:R-:W-:-:S06]  /*07a0*/  @!P6 IMAD.WIDE R20, R6, 0x4, R20 ;  /* 0x000000040614e825 */ /* 0x002fcc00078e0214 */
[----:B------:R-:W2:Y:S01]  /*07b0*/  @!P6 LDG.E R21, desc[UR10][R20.64] ;  /* 0x0000000a1415e981 */ /* 0x000ea2000c1e1900 */
[----:B0-----:R-:W-:-:S06]  /*07c0*/  @!P6 IMAD.WIDE R18, R4, 0x4, R18 ;  /* 0x000000040412e825 */ /* 0x001fcc00078e0212 */
[----:B------:R-:W2:Y:S01]  /*07d0*/  @!P6 LDG.E R18, desc[UR10][R18.64] ;  /* 0x0000000a1212e981 */ /* 0x000ea2000c1e1900 */
[----:B------:R-:W-:-:S04]  /*07e0*/  UIADD3 UR7, UPT, UPT, UR7, 0x8, URZ ;  /* 0x0000000807077890 */ /* 0x000fc8000fffe0ff */
[----:B------:R-:W-:Y:S01]  /*07f0*/  UISETP.NE.AND UP1, UPT, UR7, URZ, UPT ;  /* 0x000000ff0700728c */ /* 0x000fe2000bf25270 */
[----:B----4-:R-:W-:Y:S01]  /*0800*/  @!P0 FFMA R2, R27, R7, R2 ;  /* 0x000000071b028223 */ /* 0x010fe20000000002 */
[----:B------:R-:W-:-:S04]  /*0810*/  IADD3 R12, P0, PT, R12, 0x20, RZ ;  /* 0x000000200c0c7810 */ /* 0x000fc80007f1e0ff */
[----:B------:R-:W-:Y:S01]  /*0820*/  IADD3.X R13, PT, PT, RZ, R13, RZ, P0, !PT ;  /* 0x0000000dff0d7210 */ /* 0x000fe200007fe4ff */
[----:B---3--:R-:W-:-:S04]  /*0830*/  @!P1 FFMA R2, R25, R22, R2 ;  /* 0x0000001619029223 */ /* 0x008fc80000000002 */
[----:B------:R-:W-:-:S04]  /*0840*/  @!P2 FFMA R2, R23, R10, R2 ;  /* 0x0000000a1702a223 */ /* 0x000fc80000000002 */
[----:B------:R-:W-:-:S04]  /*0850*/  @!P3 FFMA R2, R11, R8, R2 ;  /* 0x000000080b02b223 */ /* 0x000fc80000000002 */
[----:B------:R-:W-:-:S04]  /*0860*/  @!P4 FFMA R2, R9, R24, R2 ;  /* 0x000000180902c223 */ /* 0x000fc80000000002 */
[----:B--2---:R-:W-:-:S04]  /*0870*/  @!P5 FFMA R2, R26, R17, R2 ;  /* 0x000000111a02d223 */ /* 0x004fc80000000002 */
[----:B------:R-:W-:Y:S01]  /*0880*/  @!P6 FFMA R2, R21, R18, R2 ;  /* 0x000000121502e223 */ /* 0x000fe20000000002 */
[----:B------:R-:W-:Y:S06]  /*0890*/  BRA.U UP1, `(.L_x_2) ;  /* 0xfffffff9014c7547 */ /* 0x000fec000b83ffff */
.L_x_1:
[----:B------:R-:W-:Y:S05]  /*08a0*/  BRA.U !UP0, `(.L_x_0) ;  /* 0x0000000508c47547 */ /* 0x000fea000b800000 */
[----:B------:R-:W0:Y:S01]  /*08b0*/  LDCU UR4, c[0x0][0x388] ;  /* 0x00007100ff0477ac */ /* 0x000e220008000800 */
[----:B------:R-:W-:Y:S02]  /*08c0*/  UISETP.GE.U32.AND UP0, UPT, UR8, 0x4, UPT ;  /* 0x000000040800788c */ /* 0x000fe4000bf06070 */
[----:B0-----:R-:W-:-:S04]  /*08d0*/  ULOP3.LUT UR5, UR4, 0x3, URZ, 0xc0, !UPT ;  /* 0x0000000304057892 */ /* 0x001fc8000f8ec0ff */
[----:B------:R-:W-:-:S03]  /*08e0*/  UISETP.NE.AND UP1, UPT, UR5, URZ, UPT ;  /* 0x000000ff0500728c */ /* 0x000fc6000bf25270 */
[----:B------:R-:W-:Y:S08]  /*08f0*/  BRA.U !UP0, `(.L_x_3) ;  /* 0x0000000108e07547 */ /* 0x000ff0000b800000 */
[----:B------:R-:W0:Y:S08]  /*0900*/  LDC.64 R4, c[0x0][0x3a8] ;  /* 0x0000ea00ff047b82 */ /* 0x000e300000000a00 */
[----:B------:R-:W1:Y:S08]  /*0910*/  LDC.64 R12, c[0x0][0x390] ;  /* 0x0000e400ff0c7b82 */ /* 0x000e700000000a00 */
[----:B------:R-:W2:Y:S01]  /*0920*/  LDC.64 R8, c[0x0][0x390] ;  /* 0x0000e400ff087b82 */ /* 0x000ea20000000a00 */
[----:B0-----:R-:W-:-:S07]  /*0930*/  IMAD.WIDE.U32 R14, R3, 0x4, R4 ;  /* 0x00000004030e7825 */ /* 0x001fce00078e0004 */
[----:B------:R-:W0:Y:S01]  /*0940*/  LDC.64 R6, c[0x0][0x390] ;  /* 0x0000e400ff067b82 */ /* 0x000e220000000a00 */
[----:B------:R-:W3:Y:S04]  /*0950*/  LDG.E R11, desc[UR10][R14.64] ;  /* 0x0000000a0e0b7981 */ /* 0x000ee8000c1e1900 */
[----:B------:R-:W4:Y:S03]  /*0960*/  LDG.E R20, desc[UR10][R14.64+0x4] ;  /* 0x0000040a0e147981 */ /* 0x000f26000c1e1900 */
[----:B------:R-:W5:Y:S01]  /*0970*/  LDC.64 R4, c[0x0][0x390] ;  /* 0x0000e400ff047b82 */ /* 0x000f620000000a00 */
[----:B------:R-:W2:Y:S04]  /*0980*/  LDG.E R17, desc[UR10][R14.64+0x8] ;  /* 0x0000080a0e117981 */ /* 0x000ea8000c1e1900 */
[----:B------:R-:W5:Y:S04]  /*0990*/  LDG.E R29, desc[UR10][R14.64+0xc] ;  /* 0x00000c0a0e1d7981 */ /* 0x000f68000c1e1900 */
[----:B------:R1:W5:Y:S02]  /*09a0*/  LDG.E R10, desc[UR10][R14.64+0x10] ;  /* 0x0000100a0e0a7981 */ /* 0x000364000c1e1900 */
[----:B-1----:R-:W1:Y:S01]  /*09b0*/  LDC.64 R14, c[0x0][0x398] ;  /* 0x0000e600ff0e7b82 */ /* 0x002e620000000a00 */
[----:B---3--:R-:W-:-:S04]  /*09c0*/  IADD3 R11, PT, PT, R0, R11, RZ ;  /* 0x0000000b000b7210 */ /* 0x008fc80007ffe0ff */
[-C--:B----4-:R-:W-:Y:S02]  /*09d0*/  ISETP.GE.AND P0, PT, R11, R20.reuse, PT ;  /* 0x000000140b00720c */ /* 0x090fe40003f06270 */
[C---:B------:R-:W-:Y:S02]  /*09e0*/  IADD3 R20, PT, PT, R0.reuse, R20, RZ ;  /* 0x0000001400147210 */ /* 0x040fe40007ffe0ff */
[-C--:B--2---:R-:W-:Y:S02]  /*09f0*/  IADD3 R23, PT, PT, R0, R17.reuse, RZ ;  /* 0x0000001100177210 */ /* 0x084fe40007ffe0ff */
[----:B------:R-:W-:Y:S02]  /*0a00*/  ISETP.GE.AND P1, PT, R20, R17, PT ;  /* 0x000000111400720c */ /* 0x000fe40003f26270 */
[-C--:B-----5:R-:W-:Y:S01]  /*0a10*/  ISETP.GE.AND P2, PT, R23, R29.reuse, PT ;  /* 0x0000001d1700720c */ /* 0x0a0fe20003f46270 */
[----:B------:R-:W2:Y:S01]  /*0a20*/  LDC.64 R16, c[0x0][0x398] ;  /* 0x0000e600ff107b82 */ /* 0x000ea20000000a00 */
[----:B------:R-:W-:-:S03]  /*0a30*/  IADD3 R29, PT, PT, R0, R29, RZ ;  /* 0x0000001d001d7210 */ /* 0x000fc60007ffe0ff */
[----:B------:R-:W-:Y:S01]  /*0a40*/  @!P0 IMAD.WIDE R12, R11, 0x4, R12 ;  /* 0x000000040b0c8825 */ /* 0x000fe200078e020c */
[----:B------:R-:W-:-:S03]  /*0a50*/  ISETP.GE.AND P3, PT, R29, R10, PT ;  /* 0x0000000a1d00720c */ /* 0x000fc60003f66270 */
[----:B------:R-:W3:Y:S01]  /*0a60*/  @!P0 LDC.64 R18, c[0x0][0x3b0] ;  /* 0x0000ec00ff128b82 */ /* 0x000ee20000000a00 */
[----:B------:R-:W3:Y:S01]  /*0a70*/  @!P0 LDG.E R22, desc[UR10][R12.64] ;  /* 0x0000000a0c168981 */ /* 0x000ee2000c1e1900 */
[----:B------:R-:W-:-:S04]  /*0a80*/  @!P1 IMAD.WIDE R8, R20, 0x4, R8 ;  /* 0x0000000414089825 */ /* 0x000fc800078e0208 */
[----:B0-----:R-:W-:Y:S01]  /*0a90*/  @!P2 IMAD.WIDE R24, R23, 0x4, R6 ;  /* 0x000000041718a825 */ /* 0x001fe200078e0206 */
[----:B------:R0:W4:Y:S01]  /*0aa0*/  @!P1 LDG.E R21, desc[UR10][R8.64] ;  /* 0x0000000a08159981 */ /* 0x000122000c1e1900 */
[----:B------:R-:W5:Y:S02]  /*0ab0*/  @!P2 LDC.64 R6, c[0x0][0x3b0] ;  /* 0x0000ec00ff06ab82 */ /* 0x000f640000000a00 */
[----:B------:R-:W-:Y:S02]  /*0ac0*/  @!P3 IMAD.WIDE R26, R29, 0x4, R4 ;  /* 0x000000041d1ab825 */ /* 0x000fe400078e0204 */
[----:B------:R-:W5:Y:S04]  /*0ad0*/  @!P2 LDG.E R25, desc[UR10][R24.64] ;  /* 0x0000000a1819a981 */ /* 0x000f68000c1e1900 */
[----:B------:R-:W5:Y:S01]  /*0ae0*/  @!P3 LDG.E R27, desc[UR10][R26.64] ;  /* 0x0000000a1a1bb981 */ /* 0x000f62000c1e1900 */
[----:B------:R-:W4:Y:S01]  /*0af0*/  @!P1 LDC.64 R4, c[0x0][0x3b0] ;  /* 0x0000ec00ff049b82 */ /* 0x000f220000000a00 */
[----:B--2---:R-:W-:-:S04]  /*0b00*/  @!P0 IMAD.WIDE R16, R11, 0x4, R16 ;  /* 0x000000040b108825 */ /* 0x004fc800078e0210 */
[----:B-1----:R-:W-:Y:S02]  /*0b10*/  @!P1 IMAD.WIDE R14, R20, 0x4, R14 ;  /* 0x00000004140e9825 */ /* 0x002fe400078e020e */
[----:B------:R-:W2:Y:S01]  /*0b20*/  @!P0 LDG.E R17, desc[UR10][R16.64] ;  /* 0x0000000a10118981 */ /* 0x000ea2000c1e1900 */
[----:B0-----:R-:W0:Y:S03]  /*0b30*/  LDC.64 R8, c[0x0][0x398] ;  /* 0x0000e600ff087b82 */ /* 0x001e260000000a00 */
[----:B------:R-:W2:Y:S05]  /*0b40*/  @!P1 LDG.E R15, desc[UR10][R14.64] ;  /* 0x0000000a0e0f9981 */ /* 0x000eaa000c1e1900 */
[----:B------:R-:W1:Y:S08]  /*0b50*/  LDC.64 R10, c[0x0][0x398] ;  /* 0x0000e600ff0a7b82 */ /* 0x000e700000000a00 */
[----:B------:R-:W5:Y:S01]  /*0b60*/  @!P3 LDC.64 R12, c[0x0][0x3b0] ;  /* 0x0000ec00ff0cbb82 */ /* 0x000f620000000a00 */
[----:B0-----:R-:W-:-:S06]  /*0b70*/  @!P2 IMAD.WIDE R8, R23, 0x4, R8 ;  /* 0x000000041708a825 */ /* 0x001fcc00078e0208 */
[----:B------:R-:W2:Y:S01]  /*0b80*/  @!P2 LDG.E R9, desc[UR10][R8.64] ;  /* 0x0000000a0809a981 */ /* 0x000ea2000c1e1900 */
[----:B-1----:R-:W-:-:S06]  /*0b90*/  @!P3 IMAD.WIDE R10, R29, 0x4, R10 ;  /* 0x000000041d0ab825 */ /* 0x002fcc00078e020a */
[----:B------:R-:W2:Y:S01]  /*0ba0*/  @!P3 LDG.E R11, desc[UR10][R10.64] ;  /* 0x0000000a0a0bb981 */ /* 0x000ea2000c1e1900 */
[----:B---3--:R-:W-:-:S04]  /*0bb0*/  @!P0 IMAD.WIDE R18, R22, 0x4, R18 ;  /* 0x0000000416128825 */ /* 0x008fc800078e0212 */
[----:B----4-:R-:W-:Y:S02]  /*0bc0*/  @!P1 IMAD.WIDE R4, R21, 0x4, R4 ;  /* 0x0000000415049825 */ /* 0x010fe400078e0204 */
[----:B------:R-:W2:Y:S02]  /*0bd0*/  @!P0 LDG.E R18, desc[UR10][R18.64] ;  /* 0x0000000a12128981 */ /* 0x000ea4000c1e1900 */
[----:B-----5:R-:W-:Y:S02]  /*0be0*/  @!P2 IMAD.WIDE R6, R25, 0x4, R6 ;  /* 0x000000041906a825 */ /* 0x020fe400078e0206 */
[----:B------:R-:W3:Y:S02]  /*0bf0*/  @!P1 LDG.E R4, desc[UR10][R4.64] ;  /* 0x0000000a04049981 */ /* 0x000ee4000c1e1900 */
[----:B------:R-:W-:Y:S02]  /*0c00*/  @!P3 IMAD.WIDE R12, R27, 0x4, R12 ;  /* 0x000000041b0cb825 */ /* 0x000fe400078e020c */
[----:B------:R-:W4:Y:S04]  /*0c10*/  @!P2 LDG.E R6, desc[UR10][R6.64] ;  /* 0x0000000a0606a981 */ /* 0x000f28000c1e1900 */
[----:B------:R-:W5:Y:S01]  /*0c20*/  @!P3 LDG.E R12, desc[UR10][R12.64] ;  /* 0x0000000a0c0cb981 */ /* 0x000f62000c1e1900 */
[----:B------:R-:W-:Y:S01]  /*0c30*/  IADD3 R3, PT, PT, R3, 0x4, RZ ;  /* 0x0000000403037810 */ /* 0x000fe20007ffe0ff */
[----:B--2---:R-:W-:-:S04]  /*0c40*/  @!P0 FFMA R2, R17, R18, R2 ;  /* 0x0000001211028223 */ /* 0x004fc80000000002 */
[----:B---3--:R-:W-:-:S04]  /*0c50*/  @!P1 FFMA R2, R15, R4, R2 ;  /* 0x000000040f029223 */ /* 0x008fc80000000002 */
[----:B----4-:R-:W-:-:S04]  /*0c60*/  @!P2 FFMA R2, R9, R6, R2 ;  /* 0x000000060902a223 */ /* 0x010fc80000000002 */
[----:B-----5:R-:W-:-:S07]  /*0c70*/  @!P3 FFMA R2, R11, R12, R2 ;  /* 0x0000000c0b02b223 */ /* 0x020fce0000000002 */
.L_x_3:
[----:B------:R-:W-:Y:S05]  /*0c80*/  BRA.U !UP1, `(.L_x_0) ;  /* 0x0000000109cc7547 */ /* 0x000fea000b800000 */
[----:B------:R-:W-:Y:S02]  /*0c90*/  UISETP.NE.AND UP0, UPT, UR5, 0x1, UPT ;  /* 0x000000010500788c */ /* 0x000fe4000bf05270 */
[----:B------:R-:W-:-:S04]  /*0ca0*/  ULOP3.LUT UR4, UR4, 0x1, URZ, 0xc0, !UPT ;  /* 0x0000000104047892 */ /* 0x000fc8000f8ec0ff */
[----:B------:R-:W-:-:S03]  /*0cb0*/  UISETP.NE.U32.AND UP1, UPT, UR4, 0x1, UPT ;  /* 0x000000010400788c */ /* 0x000fc6000bf25070 */
[----:B------:R-:W-:Y:S08]  /*0cc0*/  BRA.U !UP0, `(.L_x_4) ;  /* 0x0000000108787547 */ /* 0x000ff0000b800000 */
[----:B------:R-:W0:Y:S08]  /*0cd0*/  LDC.64 R4, c[0x0][0x3a8] ;  /* 0x0000ea00ff047b82 */ /* 0x000e300000000a00 */
[----:B------:R-:W1:Y:S08]  /*0ce0*/  LDC.64 R6, c[0x0][0x390] ;  /* 0x0000e400ff067b82 */ /* 0x000e700000000a00 */
[----:B------:R-:W2:Y:S01]  /*0cf0*/  LDC.64 R12, c[0x0][0x390] ;  /* 0x0000e400ff0c7b82 */ /* 0x000ea20000000a00 */
[----:B0-----:R-:W-:-:S07]  /*0d00*/  IMAD.WIDE.U32 R4, R3, 0x4, R4 ;  /* 0x0000000403047825 */ /* 0x001fce00078e0004 */
[----:B------:R-:W0:Y:S01]  /*0d10*/  LDC.64 R14, c[0x0][0x398] ;  /* 0x0000e600ff0e7b82 */ /* 0x000e220000000a00 */
[----:B------:R-:W3:Y:S04]  /*0d20*/  LDG.E R9, desc[UR10][R4.64] ;  /* 0x0000000a04097981 */ /* 0x000ee8000c1e1900 */
[----:B------:R-:W4:Y:S04]  /*0d30*/  LDG.E R10, desc[UR10][R4.64+0x4] ;  /* 0x0000040a040a7981 */ /* 0x000f28000c1e1900 */
[----:B------:R-:W5:Y:S01]  /*0d40*/  LDG.E R8, desc[UR10][R4.64+0x8] ;  /* 0x0000080a04087981 */ /* 0x000f62000c1e1900 */
[----:B---3--:R-:W-:-:S04]  /*0d50*/  IADD3 R17, PT, PT, R0, R9, RZ ;  /* 0x0000000900117210 */ /* 0x008fc80007ffe0ff */
[-C--:B----4-:R-:W-:Y:S02]  /*0d60*/  ISETP.GE.AND P0, PT, R17, R10.reuse, PT ;  /* 0x0000000a1100720c */ /* 0x090fe40003f06270 */
[----:B------:R-:W-:-:S04]  /*0d70*/  IADD3 R19, PT, PT, R0, R10, RZ ;  /* 0x0000000a00137210 */ /* 0x000fc80007ffe0ff */
[----:B-----5:R-:W-:Y:S02]  /*0d80*/  ISETP.GE.AND P1, PT, R19, R8, PT ;  /* 0x000000081300720c */ /* 0x020fe40003f26270 */
[----:B------:R-:W3:Y:S05]  /*0d90*/  LDC.64 R8, c[0x0][0x398] ;  /* 0x0000e600ff087b82 */ /* 0x000eea0000000a00 */
[----:B-1----:R-:W-:-:S03]  /*0da0*/  @!P0 IMAD.WIDE R6, R17, 0x4, R6 ;  /* 0x0000000411068825 */ /* 0x002fc600078e0206 */
[----:B------:R-:W1:Y:S03]  /*0db0*/  @!P0 LDC.64 R10, c[0x0][0x3b0] ;  /* 0x0000ec00ff0a8b82 */ /* 0x000e660000000a00 */
[C---:B--2---:R-:W-:Y:S01]  /*0dc0*/  @!P1 IMAD.WIDE R12, R19.reuse, 0x4, R12 ;  /* 0x00000004130c9825 */ /* 0x044fe200078e020c */
[----:B------:R-:W1:Y:S04]  /*0dd0*/  @!P0 LDG.E R7, desc[UR10][R6.64] ;  /* 0x0000000a06078981 */ /* 0x000e68000c1e1900 */
[----:B------:R-:W2:Y:S01]  /*0de0*/  @!P1 LDC.64 R4, c[0x0][0x3b0] ;  /* 0x0000ec00ff049b82 */ /* 0x000ea20000000a00 */
[----:B------:R-:W2:Y:S01]  /*0df0*/  @!P1 LDG.E R13, desc[UR10][R12.64] ;  /* 0x0000000a0c0d9981 */ /* 0x000ea2000c1e1900 */
[----:B0-----:R-:W-:-:S04]  /*0e00*/  @!P1 IMAD.WIDE R14, R19, 0x4, R14 ;  /* 0x00000004130e9825 */ /* 0x001fc800078e020e */
[----:B---3--:R-:W-:Y:S02]  /*0e10*/  @!P0 IMAD.WIDE R8, R17, 0x4, R8 ;  /* 0x0000000411088825 */ /* 0x008fe400078e0208 */
[----:B------:R-:W3:Y:S04]  /*0e20*/  @!P1 LDG.E R15, desc[UR10][R14.64] ;  /* 0x0000000a0e0f9981 */ /* 0x000ee8000c1e1900 */
[----:B------:R-:W4:Y:S01]  /*0e30*/  @!P0 LDG.E R9, desc[UR10][R8.64] ;  /* 0x0000000a08098981 */ /* 0x000f22000c1e1900 */
[----:B-1----:R-:W-:-:S04]  /*0e40*/  @!P0 IMAD.WIDE R10, R7, 0x4, R10 ;  /* 0x00000004070a8825 */ /* 0x002fc800078e020a */
[----:B--2---:R-:W-:Y:S02]  /*0e50*/  @!P1 IMAD.WIDE R4, R13, 0x4, R4 ;  /* 0x000000040d049825 */ /* 0x004fe400078e0204 */
[----:B------:R-:W4:Y:S04]  /*0e60*/  @!P0 LDG.E R10, desc[UR10][R10.64] ;  /* 0x0000000a0a0a8981 */ /* 0x000f28000c1e1900 */
[----:B------:R-:W3:Y:S01]  /*0e70*/  @!P1 LDG.E R4, desc[UR10][R4.64] ;  /* 0x0000000a04049981 */ /* 0x000ee2000c1e1900 */
[----:B------:R-:W-:Y:S01]  /*0e80*/  IADD3 R3, PT, PT, R3, 0x2, RZ ;  /* 0x0000000203037810 */ /* 0x000fe20007ffe0ff */
[----:B----4-:R-:W-:-:S04]  /*0e90*/  @!P0 FFMA R2, R9, R10, R2 ;  /* 0x0000000a09028223 */ /* 0x010fc80000000002 */
[----:B---3--:R-:W-:-:S07]  /*0ea0*/  @!P1 FFMA R2, R15, R4, R2 ;  /* 0x000000040f029223 */ /* 0x008fce0000000002 */
.L_x_4:
[----:B------:R-:W-:Y:S05]  /*0eb0*/  BRA.U UP1, `(.L_x_0) ;  /* 0x0000000101407547 */ /* 0x000fea000b800000 */
[----:B------:R-:W0:Y:S08]  /*0ec0*/  LDC.64 R4, c[0x0][0x3a8] ;  /* 0x0000ea00ff047b82 */ /* 0x000e300000000a00 */
[----:B------:R-:W1:Y:S01]  /*0ed0*/  LDC.64 R6, c[0x0][0x390] ;  /* 0x0000e400ff067b82 */ /* 0x000e620000000a00 */
[----:B0-----:R-:W-:-:S05]  /*0ee0*/  IMAD.WIDE.U32 R4, R3, 0x4, R4 ;  /* 0x0000000403047825 */ /* 0x001fca00078e0004 */
[----:B------:R-:W2:Y:S04]  /*0ef0*/  LDG.E R3, desc[UR10][R4.64] ;  /* 0x0000000a04037981 */ /* 0x000ea8000c1e1900 */
[----:B------:R-:W3:Y:S01]  /*0f00*/  LDG.E R8, desc[UR10][R4.64+0x4] ;  /* 0x0000040a04087981 */ /* 0x000ee2000c1e1900 */
[----:B--2---:R-:W-:-:S04]  /*0f10*/  IADD3 R3, PT, PT, R0, R3, RZ ;  /* 0x0000000300037210 */ /* 0x004fc80007ffe0ff */
[C---:B---3--:R-:W-:Y:S02]  /*0f20*/  ISETP.GE.AND P0, PT, R3.reuse, R8, PT ;  /* 0x000000080300720c */ /* 0x048fe40003f06270 */
[----:B------:R-:W0:Y:S11]  /*0f30*/  LDC.64 R8, c[0x0][0x398] ;  /* 0x0000e600ff087b82 */ /* 0x000e360000000a00 */
[C---:B-1----:R-:W-:Y:S01]  /*0f40*/  @!P0 IMAD.WIDE R6, R3.reuse, 0x4, R6 ;  /* 0x0000000403068825 */ /* 0x042fe200078e0206 */
[----:B------:R-:W1:Y:S05]  /*0f50*/  @!P0 LDC.64 R10, c[0x0][0x3b0] ;  /* 0x0000ec00ff0a8b82 */ /* 0x000e6a0000000a00 */
[----:B------:R-:W1:Y:S01]  /*0f60*/  @!P0 LDG.E R7, desc[UR10][R6.64] ;  /* 0x0000000a06078981 */ /* 0x000e62000c1e1900 */
[----:B0-----:R-:W-:-:S06]  /*0f70*/  @!P0 IMAD.WIDE R8, R3, 0x4, R8 ;  /* 0x0000000403088825 */ /* 0x001fcc00078e0208 */
[----:B------:R-:W2:Y:S01]  /*0f80*/  @!P0 LDG.E R9, desc[UR10][R8.64] ;  /* 0x0000000a08098981 */ /* 0x000ea2000c1e1900 */
[----:B-1----:R-:W-:-:S06]  /*0f90*/  @!P0 IMAD.WIDE R10, R7, 0x4, R10 ;  /* 0x00000004070a8825 */ /* 0x002fcc00078e020a */
[----:B------:R-:W2:Y:S02]  /*0fa0*/  @!P0 LDG.E R10, desc[UR10][R10.64] ;  /* 0x0000000a0a0a8981 */ /* 0x000ea4000c1e1900 */
[----:B--2---:R-:W-:-:S07]  /*0fb0*/  @!P0 FFMA R2, R9, R10, R2 ;  /* 0x0000000a09028223 */ /* 0x004fce0000000002 */
.L_x_0:
[----:B------:R-:W0:Y:S08]  /*0fc0*/  LDC.64 R4, c[0x0][0x3a0] ;  /* 0x0000e800ff047b82 */ /* 0x000e300000000a00 */
[----:B------:R-:W1:Y:S01]  /*0fd0*/  LDC.64 R6, c[0x0][0x3b8] ;  /* 0x0000ee00ff067b82 */ /* 0x000e620000000a00 */
[----:B0-----:R-:W-:-:S06]  /*0fe0*/  IMAD.WIDE.U32 R4, R0, 0x4, R4 ;  /* 0x0000000400047825 */ /* 0x001fcc00078e0004 */
[----:B------:R-:W1:Y:S02]  /*0ff0*/  LDG.E R5, desc[UR10][R4.64] ;  /* 0x0000000a04057981 */ /* 0x000e64000c1e1900 */
[----:B-1----:R-:W-:-:S05]  /*1000*/  IMAD.WIDE R6, R5, 0x4, R6 ;  /* 0x0000000405067825 */ /* 0x002fca00078e0206 */
[----:B------:R-:W-:Y:S01]  /*1010*/  STG.E desc[UR10][R6.64], R2 ;  /* 0x0000000206007986 */ /* 0x000fe2000c10190a */
[----:B------:R-:W-:Y:S05]  /*1020*/  EXIT ;  /* 0x000000000000794d */ /* 0x000fea0003800000 */
.L_x_5:
[----:B------:R-:W-:-:S00]  /*1030*/  BRA `(.L_x_5) ;  /* 0xfffffffc00fc7947 */ /* 0x000fc0000383ffff */
[----:B------:R-:W-:-:S00]  /*1040*/  NOP ;  /* 0x0000000000007918 */ /* 0x000fc00000000000 */
        /* <DEDUP_REMOVED lines=11> */
.L_x_6:


//--------------------- .nv.shared.reserved.0     --------------------------
	.section	.nv.shared.reserved.0,"aw",@nobits
	.weak		__nv_reservedSMEM_offset_0_alias
	.size		__nv_reservedSMEM_offset_0_alias, 0, 64
	.other		__nv_reservedSMEM_offset_0_alias,@"STO_CUDA_RESERVED_SHARED STV_DEFAULT"
__nv_reservedSMEM_offset_0_alias:
	.zero		0
	.zero		64


//--------------------- .nv.constant0._Z15spmv_jds_kernel9JDSMatrixPfS0_ --------------------------
	.section	.nv.constant0._Z15spmv_jds_kernel9JDSMatrixPfS0_,"a",@progbits
	.sectionflags	@""
	.align	4
.nv.constant0._Z15spmv_jds_kernel9JDSMatrixPfS0_:
	.zero		960


//--------------------- SYMBOLS --------------------------

	.type		.nv.reservedSmem.offset0,@object
	.size		.nv.reservedSmem.offset0,0x4
